//
// Generated by NVIDIA NVVM Compiler
//
// Compiler Build ID: CL-36424714
// Cuda compilation tools, release 13.0, V13.0.88
// Based on NVVM 20.0.0
//

.version 9.0
.target sm_100
.address_size 64

	// .globl	_Z6MatAddPPdS0_S0_
.extern .func  (.param .b32 func_retval0) vprintf
(
	.param .b64 vprintf_param_0,
	.param .b64 vprintf_param_1
)
;
.global .align 1 .b8 $str[9] = {49, 58, 32, 37, 102, 32, 10, 32};

.visible .entry _Z6MatAddPPdS0_S0_(
	.param .u64 .ptr .align 1 _Z6MatAddPPdS0_S0__param_0,
	.param .u64 .ptr .align 1 _Z6MatAddPPdS0_S0__param_1,
	.param .u64 .ptr .align 1 _Z6MatAddPPdS0_S0__param_2
)
{
	.local .align 8 .b8 	__local_depot0[8];
	.reg .b64 	%SP;
	.reg .b64 	%SPL;
	.reg .pred 	%p<4>;
	.reg .b32 	%r<12>;
	.reg .b64 	%rd<24>;
	.reg .b64 	%fd<5>;

	mov.u64 	%SPL, __local_depot0;
	cvta.local.u64 	%SP, %SPL;
	ld.param.u64 	%rd1, [_Z6MatAddPPdS0_S0__param_0];
	ld.param.u64 	%rd2, [_Z6MatAddPPdS0_S0__param_1];
	ld.param.u64 	%rd3, [_Z6MatAddPPdS0_S0__param_2];
	mov.u32 	%r3, %tid.x;
	mov.u32 	%r4, %ctaid.x;
	mov.u32 	%r5, %ntid.x;
	mad.lo.s32 	%r1, %r4, %r5, %r3;
	mov.u32 	%r6, %tid.y;
	mov.u32 	%r7, %ctaid.y;
	mov.u32 	%r8, %ntid.y;
	mad.lo.s32 	%r9, %r7, %r8, %r6;
	setp.gt.s32 	%p1, %r1, 3;
	setp.gt.u32 	%p2, %r9, 3;
	or.pred  	%p3, %p1, %p2;
	@%p3 bra 	$L__BB0_2;
	add.u64 	%rd4, %SP, 0;
	add.u64 	%rd5, %SPL, 0;
	cvta.to.global.u64 	%rd6, %rd1;
	cvta.to.global.u64 	%rd7, %rd2;
	cvta.to.global.u64 	%rd8, %rd3;
	mul.wide.s32 	%rd9, %r1, 8;
	add.s64 	%rd10, %rd6, %rd9;
	ld.global.u64 	%rd11, [%rd10];
	mul.wide.u32 	%rd12, %r9, 8;
	add.s64 	%rd13, %rd11, %rd12;
	ld.f64 	%fd1, [%rd13];
	add.s64 	%rd14, %rd7, %rd9;
	ld.global.u64 	%rd15, [%rd14];
	add.s64 	%rd16, %rd15, %rd12;
	ld.f64 	%fd2, [%rd16];
	add.f64 	%fd3, %fd1, %fd2;
	add.s64 	%rd17, %rd8, %rd9;
	ld.global.u64 	%rd18, [%rd17];
	add.s64 	%rd19, %rd18, %rd12;
	st.f64 	[%rd19], %fd3;
	ld.global.u64 	%rd20, [%rd17];
	add.s64 	%rd21, %rd20, %rd12;
	ld.f64 	%fd4, [%rd21];
	st.local.f64 	[%rd5], %fd4;
	mov.u64 	%rd22, $str;
	cvta.global.u64 	%rd23, %rd22;
	{ // callseq 0, 0
	.param .b64 param0;
	st.param.b64 	[param0], %rd23;
	.param .b64 param1;
	st.param.b64 	[param1], %rd4;
	.param .b32 retval0;
	call.uni (retval0), 
	vprintf, 
	(
	param0, 
	param1
	);
	ld.param.b32 	%r10, [retval0];
	} // callseq 0
$L__BB0_2:
	ret;

}


// ===== COMPILED SASS (sm_100) =====

	.target	sm_100

	.elftype	@"ET_EXEC"


//--------------------- .note.nv.tkinfo           --------------------------
	.section	.note.nv.tkinfo,"",@"SHT_NOTE"
	.sectionflags	@"SHF_NOTE_NV_TKINFO"
	.tkinfo
        /*0018*/ 	.word	0x00000002
        /*0030*/ 	.string	""
        /*0030*/ 	.string	"ptxas"
        /*0030*/ 	.string	"Cuda compilation tools, release 13.0, V13.0.88"
        /*0030*/ 	.string	"Build cuda_13.0.r13.0/compiler.36424714_0"
        /*0030*/ 	.string	"-arch sm_100 -m 64 "



//--------------------- .note.nv.cuinfo           --------------------------
	.section	.note.nv.cuinfo,"",@"SHT_NOTE"
	.sectionflags	@"SHF_NOTE_NV_CUINFO"
        /*0018*/ 	.short	0x0002
        /*001a*/ 	.short	0x0064
        /*001c*/ 	.short	0x0082
	.zero		2


//--------------------- .nv.info                  --------------------------
	.section	.nv.info,"",@"SHT_CUDA_INFO"
	.align	4


	//----- nvinfo : EIATTR_REGCOUNT
	.align		4
        /*0000*/ 	.byte	0x04, 0x2f
        /*0002*/ 	.short	(.L_2 - .L_1)
	.align		4
.L_1:
        /*0004*/ 	.word	index@(_Z6MatAddPPdS0_S0_)
        /*0008*/ 	.word	0x00000018


	//----- nvinfo : EIATTR_FRAME_SIZE
	.align		4
.L_2:
        /*000c*/ 	.byte	0x04, 0x11
        /*000e*/ 	.short	(.L_4 - .L_3)
	.align		4
.L_3:
        /*0010*/ 	.word	index@(_Z6MatAddPPdS0_S0_)
        /*0014*/ 	.word	0x00000008


	//----- nvinfo : EIATTR_MIN_STACK_SIZE
	.align		4
.L_4:
        /*0018*/ 	.byte	0x04, 0x12
        /*001a*/ 	.short	(.L_6 - .L_5)
	.align		4
.L_5:
        /*001c*/ 	.word	index@(_Z6MatAddPPdS0_S0_)
        /*0020*/ 	.word	0x00000008
.L_6:


//--------------------- .nv.compat                --------------------------
	.section	.nv.compat,"",@"SHT_CUDA_COMPAT_INFO"
	.align	4
        /*0000*/ 	.byte	0x02, 0x09, 0x00, 0x00, 0x02, 0x02, 0x01, 0x00, 0x02, 0x05, 0x05, 0x00, 0x03, 0x07, 0x01, 0x01
        /*0010*/ 	.byte	0x02, 0x03, 0x00, 0x00, 0x02, 0x06, 0x01, 0x00, 0x04, 0x0b, 0x08, 0x00, 0x01, 0x00, 0x00, 0x00
        /*0020*/ 	.byte	0x00, 0x00, 0x00, 0x00


//--------------------- .nv.info._Z6MatAddPPdS0_S0_ --------------------------
	.section	.nv.info._Z6MatAddPPdS0_S0_,"",@"SHT_CUDA_INFO"
	.sectionflags	@""
	.align	4


	//----- nvinfo : EIATTR_CUDA_API_VERSION
	.align		4
        /*0000*/ 	.byte	0x04, 0x37
        /*0002*/ 	.short	(.L_8 - .L_7)
.L_7:
        /*0004*/ 	.word	0x00000082


	//----- nvinfo : EIATTR_KPARAM_INFO
	.align		4
.L_8:
        /*0008*/ 	.byte	0x04, 0x17
        /*000a*/ 	.short	(.L_10 - .L_9)
.L_9:
        /*000c*/ 	.word	0x00000000
        /*0010*/ 	.short	0x0002
        /*0012*/ 	.short	0x0010
        /*0014*/ 	.byte	0x00, 0xf5, 0x21, 0x00


	//----- nvinfo : EIATTR_KPARAM_INFO
	.align		4
.L_10:
        /*0018*/ 	.byte	0x04, 0x17
        /*001a*/ 	.short	(.L_12 - .L_11)
.L_11:
        /*001c*/ 	.word	0x00000000
        /*0020*/ 	.short	0x0001
        /*0022*/ 	.short	0x0008
        /*0024*/ 	.byte	0x00, 0xf5, 0x21, 0x00


	//----- nvinfo : EIATTR_KPARAM_INFO
	.align		4
.L_12:
        /*0028*/ 	.byte	0x04, 0x17
        /*002a*/ 	.short	(.L_14 - .L_13)
.L_13:
        /*002c*/ 	.word	0x00000000
        /*0030*/ 	.short	0x0000
        /*0032*/ 	.short	0x0000
        /*0034*/ 	.byte	0x00, 0xf5, 0x21, 0x00


	//----- nvinfo : EIATTR_SPARSE_MMA_MASK
	.align		4
.L_14:
        /*0038*/ 	.byte	0x03, 0x50
        /*003a*/ 	.short	0x0000


	//----- nvinfo : EIATTR_MAXREG_COUNT
	.align		4
        /*003c*/ 	.byte	0x03, 0x1b
        /*003e*/ 	.short	0x00ff


	//----- nvinfo : EIATTR_EXTERNS
	.align		4
        /*0040*/ 	.byte	0x04, 0x0f
        /*0042*/ 	.short	(.L_16 - .L_15)


	//   ....[0]....
	.align		4
.L_15:
        /*0044*/ 	.word	index@(vprintf)


	//----- nvinfo : EIATTR_MERCURY_ISA_VERSION
	.align		4
.L_16:
        /*0048*/ 	.byte	0x03, 0x5f
        /*004a*/ 	.short	0x0101


	//----- nvinfo : EIATTR_VRC_CTA_INIT_COUNT
	.align		4
        /*004c*/ 	.byte	0x02, 0x4a
	.zero		1
	.zero		1


	//----- nvinfo : EIATTR_SYSCALL_OFFSETS
	.align		4
        /*0050*/ 	.byte	0x04, 0x46
        /*0052*/ 	.short	(.L_18 - .L_17)


	//   ....[0]....
.L_17:
        /*0054*/ 	.word	0x000002c0


	//----- nvinfo : EIATTR_EXIT_INSTR_OFFSETS
	.align		4
.L_18:
        /*0058*/ 	.byte	0x04, 0x1c
        /*005a*/ 	.short	(.L_20 - .L_19)


	//   ....[0]....
.L_19:
        /*005c*/ 	.word	0x00000100


	//   ....[1]....
        /*0060*/ 	.word	0x000002d0


	//----- nvinfo : EIATTR_CRS_STACK_SIZE
	.align		4
.L_20:
        /*0064*/ 	.byte	0x04, 0x1e
        /*0066*/ 	.short	(.L_22 - .L_21)
.L_21:
        /*0068*/ 	.word	0x00000000


	//----- nvinfo : EIATTR_CBANK_PARAM_SIZE
	.align		4
.L_22:
        /*006c*/ 	.byte	0x03, 0x19
        /*006e*/ 	.short	0x0018


	//----- nvinfo : EIATTR_PARAM_CBANK
	.align		4
        /*0070*/ 	.byte	0x04, 0x0a
        /*0072*/ 	.short	(.L_24 - .L_23)
	.align		4
.L_23:
        /*0074*/ 	.word	index@(.nv.constant0._Z6MatAddPPdS0_S0_)
        /*0078*/ 	.short	0x0380
        /*007a*/ 	.short	0x0018


	//----- nvinfo : EIATTR_SW_WAR
	.align		4
.L_24:
        /*007c*/ 	.byte	0x04, 0x36
        /*007e*/ 	.short	(.L_26 - .L_25)
.L_25:
        /*0080*/ 	.word	0x00000008
.L_26:


//--------------------- .nv.callgraph             --------------------------
	.section	.nv.callgraph,"",@"SHT_CUDA_CALLGRAPH"
	.align	4
	.sectionentsize	8
	.align		4
        /*0000*/ 	.word	0x00000000
	.align		4
        /*0004*/ 	.word	0xffffffff
	.align		4
        /*0008*/ 	.word	index@(_Z6MatAddPPdS0_S0_)
	.align		4
        /*000c*/ 	.word	index@(vprintf)
	.align		4
        /*0010*/ 	.word	0x00000000
	.align		4
        /*0014*/ 	.word	0xfffffffe
	.align		4
        /*0018*/ 	.word	0x00000000
	.align		4
        /*001c*/ 	.word	0xfffffffd
	.align		4
        /*0020*/ 	.word	0x00000000
	.align		4
        /*0024*/ 	.word	0xfffffffc


//--------------------- .nv.constant4             --------------------------
	.section	.nv.constant4,"a",@progbits
	.align	8
	.align		8
.nv.constant4:
        /*0000*/ 	.dword	vprintf
	.align		8
        /*0008*/ 	.dword	$str


//--------------------- .text._Z6MatAddPPdS0_S0_  --------------------------
	.section	.text._Z6MatAddPPdS0_S0_,"ax",@progbits
	.align	128
        .global         _Z6MatAddPPdS0_S0_
        .type           _Z6MatAddPPdS0_S0_,@function
        .size           _Z6MatAddPPdS0_S0_,(.L_x_2 - _Z6MatAddPPdS0_S0_)
        .other          _Z6MatAddPPdS0_S0_,@"STO_CUDA_ENTRY STV_DEFAULT"
_Z6MatAddPPdS0_S0_:
.text._Z6MatAddPPdS0_S0_:
[----:B------:R-:W0:Y:S01]  /*0000*/  LDC R1, c[0x0][0x37c] ;  /* 0x0000df00ff017b82 */ /* 0x000e220000000800 */
[----:B------:R-:W1:Y:S01]  /*0010*/  S2R R12, SR_TID.Y ;  /* 0x00000000000c7919 */ /* 0x000e620000002200 */
[----:B------:R-:W2:Y:S06]  /*0020*/  LDCU UR5, c[0x0][0x2fc] ;  /* 0x00005f80ff0577ac */ /* 0x000eac0008000800 */
[----:B------:R-:W3:Y:S01]  /*0030*/  LDC R0, c[0x0][0x360] ;  /* 0x0000d800ff007b82 */ /* 0x000ee20000000800 */
[----:B0-----:R-:W-:Y:S01]  /*0040*/  IADD3 R1, PT, PT, R1, -0x8, RZ ;  /* 0xfffffff801017810 */ /* 0x001fe20007ffe0ff */
[----:B------:R-:W3:Y:S01]  /*0050*/  S2R R3, SR_TID.X ;  /* 0x0000000000037919 */ /* 0x000ee20000002100 */
[----:B------:R-:W0:Y:S05]  /*0060*/  LDCU UR4, c[0x0][0x2f8] ;  /* 0x00005f00ff0477ac */ /* 0x000e2a0008000800 */
[----:B------:R-:W1:Y:S08]  /*0070*/  S2UR UR7, SR_CTAID.Y ;  /* 0x00000000000779c3 */ /* 0x000e700000002600 */
[----:B------:R-:W1:Y:S01]  /*0080*/  LDC R5, c[0x0][0x364] ;  /* 0x0000d900ff057b82 */ /* 0x000e620000000800 */
[----:B0-----:R-:W-:-:S07]  /*0090*/  IADD3 R6, P1, PT, R1, UR4, RZ ;  /* 0x0000000401067c10 */ /* 0x001fce000ff3e0ff */
[----:B------:R-:W3:Y:S01]  /*00a0*/  S2UR UR6, SR_CTAID.X ;  /* 0x00000000000679c3 */ /* 0x000ee20000002500 */
[----:B--2---:R-:W-:Y:S01]  /*00b0*/  IADD3.X R7, PT, PT, RZ, UR5, RZ, P1, !PT ;  /* 0x00000005ff077c10 */ /* 0x004fe20008ffe4ff */
[----:B-1----:R-:W-:-:S05]  /*00c0*/  IMAD R12, R5, UR7, R12 ;  /* 0x00000007050c7c24 */ /* 0x002fca000f8e020c */
[----:B------:R-:W-:Y:S01]  /*00d0*/  ISETP.GT.U32.AND P0, PT, R12, 0x3, PT ;  /* 0x000000030c00780c */ /* 0x000fe20003f04070 */
[----:B---3--:R-:W-:-:S05]  /*00e0*/  IMAD R3, R0, UR6, R3 ;  /* 0x0000000600037c24 */ /* 0x008fca000f8e0203 */
[----:B------:R-:W-:-:S13]  /*00f0*/  ISETP.GT.OR P0, PT, R3, 0x3, P0 ;  /* 0x000000030300780c */ /* 0x000fda0000704670 */
[----:B------:R-:W-:Y:S05]  /*0100*/  @P0 EXIT ;  /* 0x000000000000094d */ /* 0x000fea0003800000 */
[----:B------:R-:W0:Y:S01]  /*0110*/  LDC.64 R16, c[0x0][0x388] ;  /* 0x0000e200ff107b82 */ /* 0x000e220000000a00 */
[----:B------:R-:W1:Y:S07]  /*0120*/  LDCU.64 UR4, c[0x0][0x358] ;  /* 0x00006b00ff0477ac */ /* 0x000e6e0008000a00 */
[----:B------:R-:W2:Y:S08]  /*0130*/  LDC.64 R4, c[0x0][0x380] ;  /* 0x0000e000ff047b82 */ /* 0x000eb00000000a00 */
[----:B------:R-:W3:Y:S01]  /*0140*/  LDC.64 R8, c[0x0][0x390] ;  /* 0x0000e400ff087b82 */ /* 0x000ee20000000a00 */
[----:B0-----:R-:W-:-:S06]  /*0150*/  IMAD.WIDE R16, R3, 0x8, R16 ;  /* 0x0000000803107825 */ /* 0x001fcc00078e0210 */
[----:B-1----:R-:W4:Y:S01]  /*0160*/  LDG.E.64 R16, desc[UR4][R16.64] ;  /* 0x0000000410107981 */ /* 0x002f22000c1e1b00 */
[----:B--2---:R-:W-:-:S06]  /*0170*/  IMAD.WIDE R4, R3, 0x8, R4 ;  /* 0x0000000803047825 */ /* 0x004fcc00078e0204 */
[----:B------:R-:W2:Y:S01]  /*0180*/  LDG.E.64 R4, desc[UR4][R4.64] ;  /* 0x0000000404047981 */ /* 0x000ea2000c1e1b00 */
[----:B---3--:R-:W-:-:S05]  /*0190*/  IMAD.WIDE R8, R3, 0x8, R8 ;  /* 0x0000000803087825 */ /* 0x008fca00078e0208 */
[----:B------:R-:W3:Y:S01]  /*01a0*/  LDG.E.64 R10, desc[UR4][R8.64] ;  /* 0x00000004080a7981 */ /* 0x000ee2000c1e1b00 */
[----:B----4-:R-:W-:-:S06]  /*01b0*/  IMAD.WIDE.U32 R18, R12, 0x8, R16 ;  /* 0x000000080c127825 */ /* 0x010fcc00078e0010 */
[----:B------:R-:W4:Y:S01]  /*01c0*/  LD.E.64 R18, desc[UR4][R18.64] ;  /* 0x0000000412127980 */ /* 0x000f22000c101b00 */
[----:B--2---:R-:W-:-:S05]  /*01d0*/  IMAD.WIDE.U32 R14, R12, 0x8, R4 ;  /* 0x000000080c0e7825 */ /* 0x004fca00078e0004 */
[----:B------:R-:W4:Y:S01]  /*01e0*/  LD.E.64 R2, desc[UR4][R14.64] ;  /* 0x000000040e027980 */ /* 0x000f22000c101b00 */
[----:B---3--:R-:W-:Y:S01]  /*01f0*/  IMAD.WIDE.U32 R10, R12, 0x8, R10 ;  /* 0x000000080c0a7825 */ /* 0x008fe200078e000a */
[----:B----4-:R-:W-:-:S07]  /*0200*/  DADD R2, R2, R18 ;  /* 0x0000000002027229 */ /* 0x010fce0000000012 */
[----:B------:R0:W-:Y:S04]  /*0210*/  ST.E.64 desc[UR4][R10.64], R2 ;  /* 0x000000020a007985 */ /* 0x0001e8000c101b04 */
[----:B------:R-:W2:Y:S02]  /*0220*/  LDG.E.64 R4, desc[UR4][R8.64] ;  /* 0x0000000408047981 */ /* 0x000ea4000c1e1b00 */
[----:B--2---:R-:W-:-:S06]  /*0230*/  IMAD.WIDE.U32 R12, R12, 0x8, R4 ;  /* 0x000000080c0c7825 */ /* 0x004fcc00078e0004 */
[----:B------:R-:W2:Y:S01]  /*0240*/  LD.E.64 R12, desc[UR4][R12.64] ;  /* 0x000000040c0c7980 */ /* 0x000ea2000c101b00 */
[----:B------:R-:W-:Y:S01]  /*0250*/  MOV R0, 0x0 ;  /* 0x0000000000007802 */ /* 0x000fe20000000f00 */
[----:B------:R-:W1:Y:S03]  /*0260*/  LDCU.64 UR4, c[0x4][0x8] ;  /* 0x01000100ff0477ac */ /* 0x000e660008000a00 */
[----:B------:R0:W3:Y:S01]  /*0270*/  LDC.64 R14, c[0x4][R0] ;  /* 0x01000000000e7b82 */ /* 0x0000e20000000a00 */
[----:B-1----:R-:W-:Y:S02]  /*0280*/  MOV R4, UR4 ;  /* 0x0000000400047c02 */ /* 0x002fe40008000f00 */
[----:B------:R-:W-:Y:S01]  /*0290*/  MOV R5, UR5 ;  /* 0x0000000500057c02 */ /* 0x000fe20008000f00 */
[----:B--23--:R0:W-:Y:S06]  /*02a0*/  STL.64 [R1], R12 ;  /* 0x0000000c01007387 */ /* 0x00c1ec0000100a00 */
[----:B------:R-:W-:-:S07]  /*02b0*/  LEPC R20, `(.L_x_0) ;  /* 0x000000001014794e */ /* 0x000fce0000000000 */
[----:B0-----:R-:W-:Y:S05]  /*02c0*/  CALL.ABS.NOINC R14 ;  /* 0x000000000e007343 */ /* 0x001fea0003c00000 */
.L_x_0:
[----:B------:R-:W-:Y:S05]  /*02d0*/  EXIT ;  /* 0x000000000000794d */ /* 0x000fea0003800000 */
.L_x_1:
[----:B------:R-:W-:-:S00]  /*02e0*/  BRA `(.L_x_1) ;  /* 0xfffffffc00fc7947 */ /* 0x000fc0000383ffff */
[----:B------:R-:W-:-:S00]  /*02f0*/  NOP ;  /* 0x0000000000007918 */ /* 0x000fc00000000000 */
        /* <DEDUP_REMOVED lines=8> */
.L_x_2:


//--------------------- .nv.global.init           --------------------------
	.section	.nv.global.init,"aw",@progbits
.nv.global.init:
	.type		$str,@object
	.size		$str,(.L_0 - $str)
$str:
        /*0000*/ 	.byte	0x31, 0x3a, 0x20, 0x25, 0x66, 0x20, 0x0a, 0x20, 0x00
.L_0:


//--------------------- .nv.shared.reserved.0     --------------------------
	.section	.nv.shared.reserved.0,"aw",@nobits
	.weak		__nv_reservedSMEM_offset_0_alias
	.size		__nv_reservedSMEM_offset_0_alias, 0, 64
	.other		__nv_reservedSMEM_offset_0_alias,@"STO_CUDA_RESERVED_SHARED STV_DEFAULT"
__nv_reservedSMEM_offset_0_alias:
	.zero		0
	.zero		64


//--------------------- .nv.constant0._Z6MatAddPPdS0_S0_ --------------------------
	.section	.nv.constant0._Z6MatAddPPdS0_S0_,"a",@progbits
	.sectionflags	@""
	.align	4
.nv.constant0._Z6MatAddPPdS0_S0_:
	.zero		920


//--------------------- SYMBOLS --------------------------

	.type		.nv.reservedSmem.offset0,@object
	.size		.nv.reservedSmem.offset0,0x4
	.type		vprintf,@function
